	.headerflags	@"EF_CUDA_TEXMODE_UNIFIED EF_CUDA_64BIT_ADDRESS EF_CUDA_ACCELERATORS EF_CUDA_SM90 EF_CUDA_VIRTUAL_SM(EF_CUDA_SM90)"
	.elftype	@"ET_EXEC"


//--------------------- .nv.info                  --------------------------
	.section	.nv.info,"",@"SHT_CUDA_INFO"
	.align	4


	//----- nvinfo : EIATTR_REGCOUNT
	.align		4
        /*0000*/ 	.byte	0x04, 0x2f
        /*0002*/ 	.short	(.L_3 - .L_2)
	.align		4
.L_2:
        /*0004*/ 	.word	index@(triton_poi_fused__native_batch_norm_legit_no_training_hardtanh_34)
        /*0008*/ 	.word	0x00000026


	//----- nvinfo : EIATTR_MIN_STACK_SIZE
	.align		4
.L_3:
        /*000c*/ 	.byte	0x04, 0x12
        /*000e*/ 	.short	(.L_5 - .L_4)
	.align		4
.L_4:
        /*0010*/ 	.word	index@(triton_poi_fused__native_batch_norm_legit_no_training_hardtanh_34)
        /*0014*/ 	.word	0x00000000


	//----- nvinfo : EIATTR_FRAME_SIZE
	.align		4
.L_5:
        /*0018*/ 	.byte	0x04, 0x11
        /*001a*/ 	.short	(.L_7 - .L_6)
	.align		4
.L_6:
        /*001c*/ 	.word	index@(triton_poi_fused__native_batch_norm_legit_no_training_hardtanh_34)
        /*0020*/ 	.word	0x00000000


	//----- nvinfo : EIATTR_MIN_STACK_SIZE
	.align		4
.L_7:
        /*0024*/ 	.byte	0x04, 0x12
        /*0026*/ 	.short	(.L_9 - .L_8)
	.align		4
.L_8:
        /*0028*/ 	.word	index@(triton_poi_fused__native_batch_norm_legit_no_training_hardtanh_34)
        /*002c*/ 	.word	0x00000000
.L_9:


//--------------------- .nv.info.triton_poi_fused__native_batch_norm_legit_no_training_hardtanh_34 --------------------------
	.section	.nv.info.triton_poi_fused__native_batch_norm_legit_no_training_hardtanh_34,"",@"SHT_CUDA_INFO"
	.sectionflags	@""
	.align	4


	//----- nvinfo : EIATTR_CUDA_API_VERSION
	.align		4
        /*0000*/ 	.byte	0x04, 0x37
        /*0002*/ 	.short	(.L_11 - .L_10)
.L_10:
        /*0004*/ 	.word	0x0000007c


	//----- nvinfo : EIATTR_KPARAM_INFO
	.align		4
.L_11:
        /*0008*/ 	.byte	0x04, 0x17
        /*000a*/ 	.short	(.L_13 - .L_12)
.L_12:
        /*000c*/ 	.word	0x00000000
        /*0010*/ 	.short	0x0006
        /*0012*/ 	.short	0x0030
        /*0014*/ 	.byte	0x00, 0xf0, 0x11, 0x00


	//----- nvinfo : EIATTR_KPARAM_INFO
	.align		4
.L_13:
        /*0018*/ 	.byte	0x04, 0x17
        /*001a*/ 	.short	(.L_15 - .L_14)
.L_14:
        /*001c*/ 	.word	0x00000000
        /*0020*/ 	.short	0x0005
        /*0022*/ 	.short	0x0028
        /*0024*/ 	.byte	0x00, 0xf4, 0x21, 0x00


	//----- nvinfo : EIATTR_KPARAM_INFO
	.align		4
.L_15:
        /*0028*/ 	.byte	0x04, 0x17
        /*002a*/ 	.short	(.L_17 - .L_16)
.L_16:
        /*002c*/ 	.word	0x00000000
        /*0030*/ 	.short	0x0004
        /*0032*/ 	.short	0x0020
        /*0034*/ 	.byte	0x00, 0xf4, 0x21, 0x00


	//----- nvinfo : EIATTR_KPARAM_INFO
	.align		4
.L_17:
        /*0038*/ 	.byte	0x04, 0x17
        /*003a*/ 	.short	(.L_19 - .L_18)
.L_18:
        /*003c*/ 	.word	0x00000000
        /*0040*/ 	.short	0x0003
        /*0042*/ 	.short	0x0018
        /*0044*/ 	.byte	0x00, 0xf4, 0x21, 0x00


	//----- nvinfo : EIATTR_KPARAM_INFO
	.align		4
.L_19:
        /*0048*/ 	.byte	0x04, 0x17
        /*004a*/ 	.short	(.L_21 - .L_20)
.L_20:
        /*004c*/ 	.word	0x00000000
        /*0050*/ 	.short	0x0002
        /*0052*/ 	.short	0x0010
        /*0054*/ 	.byte	0x00, 0xf4, 0x21, 0x00


	//----- nvinfo : EIATTR_KPARAM_INFO
	.align		4
.L_21:
        /*0058*/ 	.byte	0x04, 0x17
        /*005a*/ 	.short	(.L_23 - .L_22)
.L_22:
        /*005c*/ 	.word	0x00000000
        /*0060*/ 	.short	0x0001
        /*0062*/ 	.short	0x0008
        /*0064*/ 	.byte	0x00, 0xf4, 0x21, 0x00


	//----- nvinfo : EIATTR_KPARAM_INFO
	.align		4
.L_23:
        /*0068*/ 	.byte	0x04, 0x17
        /*006a*/ 	.short	(.L_25 - .L_24)
.L_24:
        /*006c*/ 	.word	0x00000000
        /*0070*/ 	.short	0x0000
        /*0072*/ 	.short	0x0000
        /*0074*/ 	.byte	0x00, 0xf4, 0x21, 0x00


	//----- nvinfo : EIATTR_SPARSE_MMA_MASK
	.align		4
.L_25:
        /*0078*/ 	.byte	0x03, 0x50
        /*007a*/ 	.short	0x0000


	//----- nvinfo : EIATTR_MAXREG_COUNT
	.align		4
        /*007c*/ 	.byte	0x03, 0x1b
        /*007e*/ 	.short	0x00ff


	//----- nvinfo : EIATTR_EXIT_INSTR_OFFSETS
	.align		4
        /*0080*/ 	.byte	0x04, 0x1c
        /*0082*/ 	.short	(.L_27 - .L_26)


	//   ....[0]....
.L_26:
        /*0084*/ 	.word	0x00000bf0


	//----- nvinfo : EIATTR_REQNTID
	.align		4
.L_27:
        /*0088*/ 	.byte	0x04, 0x10
        /*008a*/ 	.short	(.L_29 - .L_28)
.L_28:
        /*008c*/ 	.word	0x00000080
        /*0090*/ 	.word	0x00000001
        /*0094*/ 	.word	0x00000001


	//----- nvinfo : EIATTR_CBANK_PARAM_SIZE
	.align		4
.L_29:
        /*0098*/ 	.byte	0x03, 0x19
        /*009a*/ 	.short	0x0034


	//----- nvinfo : EIATTR_PARAM_CBANK
	.align		4
        /*009c*/ 	.byte	0x04, 0x0a
        /*009e*/ 	.short	(.L_31 - .L_30)
	.align		4
.L_30:
        /*00a0*/ 	.word	index@(.nv.constant0.triton_poi_fused__native_batch_norm_legit_no_training_hardtanh_34)
        /*00a4*/ 	.short	0x0210
        /*00a6*/ 	.short	0x0034


	//----- nvinfo : EIATTR_SW_WAR
	.align		4
.L_31:
        /*00a8*/ 	.byte	0x04, 0x36
        /*00aa*/ 	.short	(.L_33 - .L_32)
.L_32:
        /*00ac*/ 	.word	0x00000008
.L_33:


//--------------------- .nv.callgraph             --------------------------
	.section	.nv.callgraph,"",@"SHT_CUDA_CALLGRAPH"
	.align	4
	.sectionentsize	8
	.align		4
        /*0000*/ 	.word	0x00000000
	.align		4
        /*0004*/ 	.word	0xffffffff
	.align		4
        /*0008*/ 	.word	0x00000000
	.align		4
        /*000c*/ 	.word	0xfffffffe
	.align		4
        /*0010*/ 	.word	0x00000000
	.align		4
        /*0014*/ 	.word	0xfffffffd
	.align		4
        /*0018*/ 	.word	0x00000000
	.align		4
        /*001c*/ 	.word	0xfffffffc


//--------------------- .nv.constant4             --------------------------
	.section	.nv.constant4,"a",@progbits
	.align	8
	.align		8
.nv.constant4:
        /*0000*/ 	.dword	_$_str
	.align		8
        /*0008*/ 	.dword	_$_str_$_2


//--------------------- .text.triton_poi_fused__native_batch_norm_legit_no_training_hardtanh_34 --------------------------
	.section	.text.triton_poi_fused__native_batch_norm_legit_no_training_hardtanh_34,"ax",@progbits
	.align	128
        .global         triton_poi_fused__native_batch_norm_legit_no_training_hardtanh_34
        .type           triton_poi_fused__native_batch_norm_legit_no_training_hardtanh_34,@function
        .size           triton_poi_fused__native_batch_norm_legit_no_training_hardtanh_34,(.L_x_1 - triton_poi_fused__native_batch_norm_legit_no_training_hardtanh_34)
        .other          triton_poi_fused__native_batch_norm_legit_no_training_hardtanh_34,@"STO_CUDA_ENTRY STV_DEFAULT"
triton_poi_fused__native_batch_norm_legit_no_training_hardtanh_34:
.text.triton_poi_fused__native_batch_norm_legit_no_training_hardtanh_34:
[----:B------:R-:W-:Y:S01]  /*0000*/  LDC R1, c[0x0][0x28] ;  /* 0x00000a00ff017b82 */ /* 0x000fe20000000800 */
[----:B------:R-:W1:Y:S01]  /*0010*/  S2R R0, SR_TID.X ;  /* 0x0000000000007919 */ /* 0x000e620000002100 */
[----:B------:R-:W-:-:S06]  /*0020*/  HFMA2.MMA R32, -RZ, RZ, 0, 0 ;  /* 0x00000000ff207435 */ /* 0x000fcc00000001ff */
[----:B------:R-:W2:Y:S01]  /*0030*/  LDC.64 R18, c[0x0][0x220] ;  /* 0x00008800ff127b82 */ /* 0x000ea20000000a00 */
[----:B------:R-:W-:Y:S01]  /*0040*/  ULDC.64 UR4, c[0x0][0x208] ;  /* 0x0000820000047ab9 */ /* 0x000fe20000000a00 */
[----:B------:R-:W3:Y:S06]  /*0050*/  S2R R33, SR_CTAID.X ;  /* 0x0000000000217919 */ /* 0x000eec0000002500 */
[----:B------:R-:W4:Y:S08]  /*0060*/  LDC.64 R22, c[0x0][0x218] ;  /* 0x00008600ff167b82 */ /* 0x000f300000000a00 */
[----:B------:R-:W5:Y:S01]  /*0070*/  LDC.64 R20, c[0x0][0x210] ;  /* 0x00008400ff147b82 */ /* 0x000f620000000a00 */
[----:B-1----:R-:W-:-:S04]  /*0080*/  SHF.L.U32 R0, R0, 0x2, RZ ;  /* 0x0000000200007819 */ /* 0x002fc800000006ff */
[----:B------:R-:W-:-:S04]  /*0090*/  LOP3.LUT R0, R0, 0x1fc, RZ, 0xc0, !PT ;  /* 0x000001fc00007812 */ /* 0x000fc800078ec0ff */
[----:B---3--:R-:W-:-:S05]  /*00a0*/  LEA R33, R33, R0, 0xa ;  /* 0x0000000021217211 */ /* 0x008fca00078e50ff */
[----:B------:R-:W-:-:S05]  /*00b0*/  IMAD.HI R0, R33, -0x77777777, R32 ;  /* 0x8888888921007827 */ /* 0x000fca00078e0220 */
[----:B------:R-:W-:-:S04]  /*00c0*/  SHF.R.U32.HI R3, RZ, 0x1f, R0 ;  /* 0x0000001fff037819 */ /* 0x000fc80000011600 */
[----:B------:R-:W-:-:S05]  /*00d0*/  LEA.HI.SX32 R3, R0, R3, 0x17 ;  /* 0x0000000300037211 */ /* 0x000fca00078fbaff */
[----:B------:R-:W-:-:S04]  /*00e0*/  IMAD R3, R3, -0x3c0, R33 ;  /* 0xfffffc4003037824 */ /* 0x000fc800078e0221 */
[----:B--2---:R-:W-:-:S06]  /*00f0*/  IMAD.WIDE R12, R3, 0x4, R18 ;  /* 0x00000004030c7825 */ /* 0x004fcc00078e0212 */
[----:B------:R-:W2:Y:S01]  /*0100*/  LDG.E.EL.128 R12, desc[UR4][R12.64] ;  /* 0x000000040c0c7981 */ /* 0x000ea2000c2e1d00 */
[----:B------:R-:W-:Y:S01]  /*0110*/  IADD3 R17, R33, 0x200, RZ ;  /* 0x0000020021117810 */ /* 0x000fe20007ffe0ff */
[----:B----4-:R-:W-:Y:S01]  /*0120*/  IMAD.WIDE R8, R3, 0x4, R22 ;  /* 0x0000000403087825 */ /* 0x010fe200078e0216 */
[----:B------:R-:W-:-:S03]  /*0130*/  MOV R16, RZ ;  /* 0x000000ff00107202 */ /* 0x000fc60000000f00 */
[----:B-----5:R-:W-:Y:S02]  /*0140*/  IMAD.WIDE R20, R33, 0x4, R20 ;  /* 0x0000000421147825 */ /* 0x020fe400078e0214 */
[----:B------:R-:W3:Y:S02]  /*0150*/  LDG.E.EL.128 R8, desc[UR4][R8.64] ;  /* 0x0000000408087981 */ /* 0x000ee4000c2e1d00 */
[----:B------:R-:W-:Y:S02]  /*0160*/  IMAD.HI R0, R17, -0x77777777, R16 ;  /* 0x8888888911007827 */ /* 0x000fe400078e0210 */
[----:B------:R-:W3:Y:S03]  /*0170*/  LDG.E.128 R4, desc[UR4][R20.64] ;  /* 0x0000000414047981 */ /* 0x000ee6000c1e1d00 */
[----:B------:R-:W-:Y:S01]  /*0180*/  SHF.R.U32.HI R25, RZ, 0x1f, R0 ;  /* 0x0000001fff197819 */ /* 0x000fe20000011600 */
[----:B------:R-:W4:Y:S03]  /*0190*/  LDG.E.128 R28, desc[UR4][R20.64+0x800] ;  /* 0x00080004141c7981 */ /* 0x000f26000c1e1d00 */
[----:B------:R-:W-:-:S05]  /*01a0*/  LEA.HI.SX32 R16, R0, R25, 0x17 ;  /* 0x0000001900107211 */ /* 0x000fca00078fbaff */
[----:B------:R-:W-:-:S04]  /*01b0*/  IMAD R16, R16, -0x3c0, R17 ;  /* 0xfffffc4010107824 */ /* 0x000fc800078e0211 */
[----:B------:R-:W-:Y:S01]  /*01c0*/  IMAD.WIDE R24, R16, 0x4, R22 ;  /* 0x0000000410187825 */ /* 0x000fe200078e0216 */
[----:B------:R-:W-:Y:S01]  /*01d0*/  HFMA2.MMA R0, -RZ, RZ, 1.625, 0 ;  /* 0x3e800000ff007435 */ /* 0x000fe200000001ff */
[----:B------:R-:W1:Y:S04]  /*01e0*/  LDC.64 R22, c[0x0][0x228] ;  /* 0x00008a00ff167b82 */ /* 0x000e680000000a00 */
[----:B------:R-:W4:Y:S01]  /*01f0*/  LDG.E.EL.128 R24, desc[UR4][R24.64] ;  /* 0x0000000418187981 */ /* 0x000f22000c2e1d00 */
[----:B-1----:R-:W-:-:S04]  /*0200*/  IMAD.WIDE R34, R3, 0x4, R22 ;  /* 0x0000000403227825 */ /* 0x002fc800078e0216 */
[----:B--2---:R-:W-:Y:S01]  /*0210*/  FADD R2, R12, 9.9999997473787516356e-06 ;  /* 0x3727c5ac0c027421 */ /* 0x004fe20000000000 */
[----:B------:R-:W-:-:S05]  /*0220*/  FADD R17, R13, 9.9999997473787516356e-06 ;  /* 0x3727c5ac0d117421 */ /* 0x000fca0000000000 */
[----:B------:R-:W1:Y:S01]  /*0230*/  MUFU.SQRT R2, R2 ;  /* 0x0000000200027308 */ /* 0x000e620000002000 */
[----:B------:R-:W-:Y:S01]  /*0240*/  FADD R14, R14, 9.9999997473787516356e-06 ;  /* 0x3727c5ac0e0e7421 */ /* 0x000fe20000000000 */
[----:B------:R-:W-:-:S06]  /*0250*/  FADD R15, R15, 9.9999997473787516356e-06 ;  /* 0x3727c5ac0f0f7421 */ /* 0x000fcc0000000000 */
[----:B------:R-:W2:Y:S08]  /*0260*/  MUFU.SQRT R17, R17 ;  /* 0x0000001100117308 */ /* 0x000eb00000002000 */
[----:B------:R-:W5:Y:S01]  /*0270*/  MUFU.SQRT R12, R14 ;  /* 0x0000000e000c7308 */ /* 0x000f620000002000 */
[----:B-1----:R-:W-:-:S07]  /*0280*/  FSETP.GT.AND P6, PT, R2, 8.50705917302346158658e+37, PT ;  /* 0x7e8000000200780b */ /* 0x002fce0003fc4000 */
[----:B------:R-:W1:Y:S01]  /*0290*/  MUFU.SQRT R13, R15 ;  /* 0x0000000f000d7308 */ /* 0x000e620000002000 */
[----:B------:R-:W-:Y:S02]  /*02a0*/  FSETP.GEU.AND P4, PT, R2, 1.175494350822287508e-38, PT ;  /* 0x008000000200780b */ /* 0x000fe40003f8e000 */
[C---:B--2---:R-:W-:Y:S02]  /*02b0*/  FSETP.GT.AND P5, PT, R17.reuse, 8.50705917302346158658e+37, PT ;  /* 0x7e8000001100780b */ /* 0x044fe40003fa4000 */
[----:B------:R-:W-:Y:S02]  /*02c0*/  FSETP.GEU.AND P3, PT, R17, 1.175494350822287508e-38, PT ;  /* 0x008000001100780b */ /* 0x000fe40003f6e000 */
[----:B-----5:R-:W-:Y:S01]  /*02d0*/  FSETP.GT.AND P2, PT, R12, 8.50705917302346158658e+37, PT ;  /* 0x7e8000000c00780b */ /* 0x020fe20003f44000 */
[----:B------:R-:W-:Y:S01]  /*02e0*/  @P6 FMUL R2, R2, 0.25 ;  /* 0x3e80000002026820 */ /* 0x000fe20000400000 */
[----:B---3--:R-:W-:Y:S01]  /*02f0*/  FADD R4, R4, -R8 ;  /* 0x8000000804047221 */ /* 0x008fe20000000000 */
[----:B------:R-:W-:-:S02]  /*0300*/  FSETP.GEU.AND P0, PT, R12, 1.175494350822287508e-38, PT ;  /* 0x008000000c00780b */ /* 0x000fc40003f0e000 */
[----:B------:R-:W-:Y:S02]  /*0310*/  FSEL R8, R0, 1, P6 ;  /* 0x3f80000000087808 */ /* 0x000fe40003000000 */
[C---:B-1----:R-:W-:Y:S01]  /*0320*/  FSETP.GT.AND P1, PT, R13.reuse, 8.50705917302346158658e+37, PT ;  /* 0x7e8000000d00780b */ /* 0x042fe20003f24000 */
[----:B------:R-:W-:Y:S01]  /*0330*/  @!P4 FMUL R2, R2, 16777216 ;  /* 0x4b8000000202c820 */ /* 0x000fe20000400000 */
[----:B------:R-:W-:Y:S01]  /*0340*/  FSETP.GEU.AND P6, PT, R13, 1.175494350822287508e-38, PT ;  /* 0x008000000d00780b */ /* 0x000fe20003fce000 */
[----:B------:R-:W-:Y:S01]  /*0350*/  FADD R5, R5, -R9 ;  /* 0x8000000905057221 */ /* 0x000fe20000000000 */
[----:B------:R-:W-:Y:S01]  /*0360*/  @P5 FMUL R17, R17, 0.25 ;  /* 0x3e80000011115820 */ /* 0x000fe20000400000 */
[----:B------:R-:W1:Y:S01]  /*0370*/  MUFU.RCP R9, R2 ;  /* 0x0000000200097308 */ /* 0x000e620000001000 */
[----:B----4-:R-:W-:Y:S01]  /*0380*/  FADD R24, R28, -R24 ;  /* 0x800000181c187221 */ /* 0x010fe20000000000 */
[----:B------:R-:W-:Y:S01]  /*0390*/  FADD R25, R29, -R25 ;  /* 0x800000191d197221 */ /* 0x000fe20000000000 */
[----:B------:R-:W-:Y:S01]  /*03a0*/  @P2 FMUL R12, R12, 0.25 ;  /* 0x3e8000000c0c2820 */ /* 0x000fe20000400000 */
[----:B------:R-:W2:Y:S01]  /*03b0*/  LDC.64 R28, c[0x0][0x230] ;  /* 0x00008c00ff1c7b82 */ /* 0x000ea20000000a00 */
[----:B------:R-:W-:-:S03]  /*03c0*/  @!P3 FMUL R17, R17, 16777216 ;  /* 0x4b8000001111b820 */ /* 0x000fc60000400000 */
[----:B------:R-:W-:Y:S01]  /*03d0*/  @P1 FMUL R13, R13, 0.25 ;  /* 0x3e8000000d0d1820 */ /* 0x000fe20000400000 */
[----:B------:R-:W-:Y:S01]  /*03e0*/  @!P0 FMUL R12, R12, 16777216 ;  /* 0x4b8000000c0c8820 */ /* 0x000fe20000400000 */
[----:B------:R-:W-:Y:S01]  /*03f0*/  FADD R7, R7, -R11 ;  /* 0x8000000b07077221 */ /* 0x000fe20000000000 */
[----:B------:R-:W3:Y:S01]  /*0400*/  MUFU.RCP R17, R17 ;  /* 0x0000001100117308 */ /* 0x000ee20000001000 */
[----:B------:R-:W-:Y:S01]  /*0410*/  @!P6 FMUL R13, R13, 16777216 ;  /* 0x4b8000000d0de820 */ /* 0x000fe20000400000 */
[----:B------:R-:W-:Y:S01]  /*0420*/  @!P4 FMUL R8, R8, 16777216 ;  /* 0x4b8000000808c820 */ /* 0x000fe20000400000 */
[----:B------:R-:W-:-:S05]  /*0430*/  FSEL R20, R0, 1, P5 ;  /* 0x3f80000000147808 */ /* 0x000fca0002800000 */
[----:B------:R-:W4:Y:S01]  /*0440*/  MUFU.RCP R11, R12 ;  /* 0x0000000c000b7308 */ /* 0x000f220000001000 */
[----:B-1----:R-:W-:Y:S01]  /*0450*/  FMUL R9, R9, R8 ;  /* 0x0000000809097220 */ /* 0x002fe20000400000 */
[----:B------:R-:W-:-:S06]  /*0460*/  FSEL R8, R0, 1, P2 ;  /* 0x3f80000000087808 */ /* 0x000fcc0001000000 */
[----:B------:R-:W1:Y:S01]  /*0470*/  MUFU.RCP R2, R13 ;  /* 0x0000000d00027308 */ /* 0x000e620000001000 */
[----:B------:R-:W-:Y:S01]  /*0480*/  FSEL R15, R0, 1, P1 ;  /* 0x3f800000000f7808 */ /* 0x000fe20000800000 */
[----:B------:R-:W-:Y:S01]  /*0490*/  @!P3 FMUL R20, R20, 16777216 ;  /* 0x4b8000001414b820 */ /* 0x000fe20000400000 */
[----:B------:R-:W-:-:S03]  /*04a0*/  @!P0 FMUL R8, R8, 16777216 ;  /* 0x4b80000008088820 */ /* 0x000fc60000400000 */
[----:B------:R-:W-:Y:S01]  /*04b0*/  @!P6 FMUL R15, R15, 16777216 ;  /* 0x4b8000000f0fe820 */ /* 0x000fe20000400000 */
[----:B---3--:R-:W-:Y:S01]  /*04c0*/  FMUL R20, R17, R20 ;  /* 0x0000001411147220 */ /* 0x008fe20000400000 */
[----:B----4-:R-:W-:Y:S01]  /*04d0*/  FMUL R11, R11, R8 ;  /* 0x000000080b0b7220 */ /* 0x010fe20000400000 */
[----:B------:R-:W-:Y:S01]  /*04e0*/  FMUL R17, R9, R4 ;  /* 0x0000000409117220 */ /* 0x000fe20000400000 */
[----:B------:R-:W-:Y:S01]  /*04f0*/  FADD R6, R6, -R10 ;  /* 0x8000000a06067221 */ /* 0x000fe20000000000 */
[----:B--2---:R-:W-:-:S04]  /*0500*/  IMAD.WIDE R8, R3, 0x4, R28 ;  /* 0x0000000403087825 */ /* 0x004fc800078e021c */
[----:B-1----:R-:W-:Y:S01]  /*0510*/  FMUL R2, R2, R15 ;  /* 0x0000000f02027220 */ /* 0x002fe20000400000 */
[----:B------:R-:W-:Y:S01]  /*0520*/  FMUL R20, R20, R5 ;  /* 0x0000000514147220 */ /* 0x000fe20000400000 */
[----:B------:R-:W-:Y:S02]  /*0530*/  FMUL R3, R11, R6 ;  /* 0x000000060b037220 */ /* 0x000fe40000400000 */
[----:B------:R-:W-:Y:S01]  /*0540*/  FMUL R2, R2, R7 ;  /* 0x0000000702027220 */ /* 0x000fe20000400000 */
[----:B------:R-:W2:Y:S04]  /*0550*/  LDG.E.EL.128 R8, desc[UR4][R8.64] ;  /* 0x0000000408087981 */ /* 0x000ea8000c2e1d00 */
[----:B------:R-:W2:Y:S01]  /*0560*/  LDG.E.EL.128 R4, desc[UR4][R34.64] ;  /* 0x0000000422047981 */ /* 0x000ea2000c2e1d00 */
[----:B------:R-:W-:-:S06]  /*0570*/  IMAD.WIDE R12, R16, 0x4, R18 ;  /* 0x00000004100c7825 */ /* 0x000fcc00078e0212 */
[----:B------:R-:W3:Y:S01]  /*0580*/  LDG.E.EL.128 R12, desc[UR4][R12.64] ;  /* 0x000000040c0c7981 */ /* 0x000ee2000c2e1d00 */
[----:B------:R-:W-:-:S04]  /*0590*/  IMAD.WIDE R18, R16, 0x4, R22 ;  /* 0x0000000410127825 */ /* 0x000fc800078e0216 */
[----:B------:R-:W-:-:S04]  /*05a0*/  IMAD.WIDE R22, R16, 0x4, R28 ;  /* 0x0000000410167825 */ /* 0x000fc800078e021c */
[----:B--2---:R-:W-:Y:S01]  /*05b0*/  FFMA R4, R4, R17, R8 ;  /* 0x0000001104047223 */ /* 0x004fe20000000008 */
[----:B------:R-:W-:Y:S01]  /*05c0*/  FFMA R5, R5, R20, R9 ;  /* 0x0000001405057223 */ /* 0x000fe20000000009 */
[----:B------:R-:W2:Y:S04]  /*05d0*/  LDG.E.EL.128 R16, desc[UR4][R18.64] ;  /* 0x0000000412107981 */ /* 0x000ea8000c2e1d00 */
[----:B------:R-:W2:Y:S01]  /*05e0*/  LDG.E.EL.128 R20, desc[UR4][R22.64] ;  /* 0x0000000416147981 */ /* 0x000ea2000c2e1d00 */
[----:B------:R-:W-:Y:S01]  /*05f0*/  FFMA R3, R6, R3, R10 ;  /* 0x0000000306037223 */ /* 0x000fe2000000000a */
[----:B---3--:R-:W-:Y:S01]  /*0600*/  FADD R6, R12, 9.9999997473787516356e-06 ;  /* 0x3727c5ac0c067421 */ /* 0x008fe20000000000 */
[----:B------:R-:W-:Y:S01]  /*0610*/  FADD R14, R14, 9.9999997473787516356e-06 ;  /* 0x3727c5ac0e0e7421 */ /* 0x000fe20000000000 */
[----:B------:R-:W-:-:S04]  /*0620*/  FADD R8, R13, 9.9999997473787516356e-06 ;  /* 0x3727c5ac0d087421 */ /* 0x000fc80000000000 */
[----:B------:R-:W1:Y:S01]  /*0630*/  MUFU.SQRT R6, R6 ;  /* 0x0000000600067308 */ /* 0x000e620000002000 */
[----:B------:R-:W-:-:S07]  /*0640*/  FADD R15, R15, 9.9999997473787516356e-06 ;  /* 0x3727c5ac0f0f7421 */ /* 0x000fce0000000000 */
[----:B------:R-:W3:Y:S08]  /*0650*/  MUFU.SQRT R9, R14 ;  /* 0x0000000e00097308 */ /* 0x000ef00000002000 */
[----:B------:R-:W4:Y:S01]  /*0660*/  MUFU.SQRT R8, R8 ;  /* 0x0000000800087308 */ /* 0x000f220000002000 */
[----:B-1----:R-:W-:-:S07]  /*0670*/  FSETP.GT.AND P6, PT, R6, 8.50705917302346158658e+37, PT ;  /* 0x7e8000000600780b */ /* 0x002fce0003fc4000 */
[----:B------:R-:W1:Y:S01]  /*0680*/  MUFU.SQRT R10, R15 ;  /* 0x0000000f000a7308 */ /* 0x000e620000002000 */
[----:B------:R-:W-:Y:S02]  /*0690*/  FSETP.GEU.AND P4, PT, R6, 1.175494350822287508e-38, PT ;  /* 0x008000000600780b */ /* 0x000fe40003f8e000 */
[C---:B---3--:R-:W-:Y:S02]  /*06a0*/  FSETP.GT.AND P3, PT, R9.reuse, 8.50705917302346158658e+37, PT ;  /* 0x7e8000000900780b */ /* 0x048fe40003f64000 */
[----:B------:R-:W-:Y:S02]  /*06b0*/  FSETP.GEU.AND P0, PT, R9, 1.175494350822287508e-38, PT ;  /* 0x008000000900780b */ /* 0x000fe40003f0e000 */
[C---:B----4-:R-:W-:Y:S01]  /*06c0*/  FSETP.GT.AND P5, PT, R8.reuse, 8.50705917302346158658e+37, PT ;  /* 0x7e8000000800780b */ /* 0x050fe20003fa4000 */
[----:B------:R-:W-:Y:S01]  /*06d0*/  FFMA R2, R7, R2, R11 ;  /* 0x0000000207027223 */ /* 0x000fe2000000000b */
[----:B------:R-:W-:Y:S01]  /*06e0*/  FSETP.GEU.AND P1, PT, R8, 1.175494350822287508e-38, PT ;  /* 0x008000000800780b */ /* 0x000fe20003f2e000 */
[----:B------:R-:W-:Y:S01]  /*06f0*/  @P6 FMUL R6, R6, 0.25 ;  /* 0x3e80000006066820 */ /* 0x000fe20000400000 */
[----:B------:R-:W-:-:S02]  /*0700*/  FSEL R7, R0, 1, P6 ;  /* 0x3f80000000077808 */ /* 0x000fc40003000000 */
[C---:B-1----:R-:W-:Y:S02]  /*0710*/  FSETP.GT.AND P2, PT, R10.reuse, 8.50705917302346158658e+37, PT ;  /* 0x7e8000000a00780b */ /* 0x042fe40003f44000 */
[----:B------:R-:W-:Y:S01]  /*0720*/  FSETP.GEU.AND P6, PT, R10, 1.175494350822287508e-38, PT ;  /* 0x008000000a00780b */ /* 0x000fe20003fce000 */
[----:B------:R-:W-:Y:S01]  /*0730*/  @!P4 FMUL R6, R6, 16777216 ;  /* 0x4b8000000606c820 */ /* 0x000fe20000400000 */
[----:B------:R-:W-:-:S03]  /*0740*/  @P3 FMUL R9, R9, 0.25 ;  /* 0x3e80000009093820 */ /* 0x000fc60000400000 */
[----:B------:R-:W-:Y:S01]  /*0750*/  @P5 FMUL R8, R8, 0.25 ;  /* 0x3e80000008085820 */ /* 0x000fe20000400000 */
[----:B------:R-:W-:Y:S01]  /*0760*/  @!P0 FMUL R9, R9, 16777216 ;  /* 0x4b80000009098820 */ /* 0x000fe20000400000 */
[----:B------:R-:W1:Y:S02]  /*0770*/  MUFU.RCP R6, R6 ;  /* 0x0000000600067308 */ /* 0x000e640000001000 */
[----:B------:R-:W-:Y:S02]  /*0780*/  @!P1 FMUL R8, R8, 16777216 ;  /* 0x4b80000008089820 */ /* 0x000fe40000400000 */
[----:B------:R-:W-:-:S04]  /*0790*/  @P2 FMUL R10, R10, 0.25 ;  /* 0x3e8000000a0a2820 */ /* 0x000fc80000400000 */
[----:B------:R-:W3:Y:S01]  /*07a0*/  MUFU.RCP R9, R9 ;  /* 0x0000000900097308 */ /* 0x000ee20000001000 */
[----:B------:R-:W-:Y:S01]  /*07b0*/  @!P6 FMUL R10, R10, 16777216 ;  /* 0x4b8000000a0ae820 */ /* 0x000fe20000400000 */
[----:B------:R-:W-:Y:S01]  /*07c0*/  FSEL R12, R0, 1, P3 ;  /* 0x3f800000000c7808 */ /* 0x000fe20001800000 */
[----:B------:R-:W-:-:S05]  /*07d0*/  @!P4 FMUL R7, R7, 16777216 ;  /* 0x4b8000000707c820 */ /* 0x000fca0000400000 */
[----:B------:R-:W4:Y:S01]  /*07e0*/  MUFU.RCP R8, R8 ;  /* 0x0000000800087308 */ /* 0x000f220000001000 */
[----:B------:R-:W-:Y:S01]  /*07f0*/  FSEL R11, R0, 1, P5 ;  /* 0x3f800000000b7808 */ /* 0x000fe20002800000 */
[----:B-1----:R-:W-:Y:S01]  /*0800*/  FMUL R7, R6, R7 ;  /* 0x0000000706077220 */ /* 0x002fe20000400000 */
[----:B------:R-:W-:-:S05]  /*0810*/  @!P0 FMUL R12, R12, 16777216 ;  /* 0x4b8000000c0c8820 */ /* 0x000fca0000400000 */
[----:B------:R-:W1:Y:S01]  /*0820*/  MUFU.RCP R10, R10 ;  /* 0x0000000a000a7308 */ /* 0x000e620000001000 */
[----:B------:R-:W-:Y:S01]  /*0830*/  FSEL R13, R0, 1, P2 ;  /* 0x3f800000000d7808 */ /* 0x000fe20001000000 */
[----:B------:R-:W-:Y:S01]  /*0840*/  FADD R26, R30, -R26 ;  /* 0x8000001a1e1a7221 */ /* 0x000fe20000000000 */
[----:B------:R-:W-:Y:S01]  /*0850*/  @!P1 FMUL R11, R11, 16777216 ;  /* 0x4b8000000b0b9820 */ /* 0x000fe20000400000 */
[----:B---3--:R-:W-:Y:S01]  /*0860*/  FMUL R9, R9, R12 ;  /* 0x0000000c09097220 */ /* 0x008fe20000400000 */
[----:B------:R-:W-:Y:S01]  /*0870*/  FMUL R7, R7, R24 ;  /* 0x0000001807077220 */ /* 0x000fe20000400000 */
[----:B------:R-:W-:Y:S01]  /*0880*/  FSETP.GTU.AND P3, PT, R2, RZ, PT ;  /* 0x000000ff0200720b */ /* 0x000fe20003f6c000 */
[----:B------:R-:W-:Y:S01]  /*0890*/  @!P6 FMUL R13, R13, 16777216 ;  /* 0x4b8000000d0de820 */ /* 0x000fe20000400000 */
[----:B----4-:R-:W-:Y:S01]  /*08a0*/  FMUL R8, R8, R11 ;  /* 0x0000000b08087220 */ /* 0x010fe20000400000 */
[----:B------:R-:W-:Y:S01]  /*08b0*/  FMUL R9, R9, R26 ;  /* 0x0000001a09097220 */ /* 0x000fe20000400000 */
[----:B------:R-:W-:Y:S01]  /*08c0*/  FSETP.GTU.AND P5, PT, R3, RZ, PT ;  /* 0x000000ff0300720b */ /* 0x000fe20003fac000 */
[----:B------:R-:W-:Y:S01]  /*08d0*/  FADD R27, R31, -R27 ;  /* 0x8000001b1f1b7221 */ /* 0x000fe20000000000 */
[----:B------:R-:W-:Y:S01]  /*08e0*/  FMUL R8, R8, R25 ;  /* 0x0000001908087220 */ /* 0x000fe20000400000 */
[----:B------:R-:W-:Y:S01]  /*08f0*/  FSETP.GTU.AND P0, PT, R5, RZ, PT ;  /* 0x000000ff0500720b */ /* 0x000fe20003f0c000 */
[----:B-1----:R-:W-:Y:S01]  /*0900*/  FMUL R10, R10, R13 ;  /* 0x0000000d0a0a7220 */ /* 0x002fe20000400000 */
[----:B------:R-:W-:Y:S01]  /*0910*/  FSEL R6, R3, RZ, P5 ;  /* 0x000000ff03067208 */ /* 0x000fe20002800000 */
[----:B------:R-:W1:Y:S02]  /*0920*/  LDC.64 R12, c[0x0][0x238] ;  /* 0x00008e00ff0c7b82 */ /* 0x000e640000000a00 */
[----:B------:R-:W-:Y:S01]  /*0930*/  FMUL R10, R10, R27 ;  /* 0x0000001b0a0a7220 */ /* 0x000fe20000400000 */
[----:B------:R-:W-:-:S02]  /*0940*/  FSETP.GTU.AND P4, PT, R4, RZ, PT ;  /* 0x000000ff0400720b */ /* 0x000fc40003f8c000 */
[----:B------:R-:W-:Y:S02]  /*0950*/  FSEL R5, R5, RZ, P0 ;  /* 0x000000ff05057208 */ /* 0x000fe40000000000 */
[----:B------:R-:W-:Y:S02]  /*0960*/  FSETP.GEU.AND P0, PT, R6, 6, PT ;  /* 0x40c000000600780b */ /* 0x000fe40003f0e000 */
[----:B------:R-:W-:Y:S01]  /*0970*/  FSEL R4, R4, RZ, P4 ;  /* 0x000000ff04047208 */ /* 0x000fe20002000000 */
[----:B-1----:R-:W-:-:S04]  /*0980*/  IMAD.WIDE R32, R33, 0x4, R12 ;  /* 0x0000000421207825 */ /* 0x002fc800078e020c */
[----:B--2---:R-:W-:Y:S01]  /*0990*/  FFMA R16, R16, R7, R20 ;  /* 0x0000000710107223 */ /* 0x004fe20000000014 */
[----:B------:R-:W-:Y:S01]  /*09a0*/  FSEL R7, R2, RZ, P3 ;  /* 0x000000ff02077208 */ /* 0x000fe20001800000 */
[----:B------:R-:W-:-:S03]  /*09b0*/  FFMA R9, R18, R9, R22 ;  /* 0x0000000912097223 */ /* 0x000fc60000000016 */
[----:B------:R-:W-:Y:S01]  /*09c0*/  FSETP.GEU.AND P5, PT, R7, 6, PT ;  /* 0x40c000000700780b */ /* 0x000fe20003fae000 */
[----:B------:R-:W-:Y:S01]  /*09d0*/  FFMA R8, R17, R8, R21 ;  /* 0x0000000811087223 */ /* 0x000fe20000000015 */
[----:B------:R-:W-:Y:S01]  /*09e0*/  FSETP.GTU.AND P1, PT, R9, RZ, PT ;  /* 0x000000ff0900720b */ /* 0x000fe20003f2c000 */
[----:B------:R-:W-:Y:S01]  /*09f0*/  FFMA R19, R19, R10, R23 ;  /* 0x0000000a13137223 */ /* 0x000fe20000000017 */
[----:B------:R-:W-:Y:S02]  /*0a00*/  FSETP.GTU.AND P3, PT, R16, RZ, PT ;  /* 0x000000ff1000720b */ /* 0x000fe40003f6c000 */
[----:B------:R-:W-:Y:S02]  /*0a10*/  FSETP.GTU.AND P2, PT, R8, RZ, PT ;  /* 0x000000ff0800720b */ /* 0x000fe40003f4c000 */
[----:B------:R-:W-:Y:S02]  /*0a20*/  FSEL R10, R9, RZ, P1 ;  /* 0x000000ff090a7208 */ /* 0x000fe40000800000 */
[----:B------:R-:W-:-:S02]  /*0a30*/  FSETP.NAN.AND P4, PT, R7, R7, PT ;  /* 0x000000070700720b */ /* 0x000fc40003f88000 */
[----:B------:R-:W-:Y:S02]  /*0a40*/  FSETP.GEU.AND P1, PT, R5, 6, PT ;  /* 0x40c000000500780b */ /* 0x000fe40003f2e000 */
[----:B------:R-:W-:Y:S02]  /*0a50*/  FSETP.GTU.AND P6, PT, R19, RZ, PT ;  /* 0x000000ff1300720b */ /* 0x000fe40003fcc000 */
[----:B------:R-:W-:Y:S02]  /*0a60*/  FSEL R9, R8, RZ, P2 ;  /* 0x000000ff08097208 */ /* 0x000fe40001000000 */
[----:B------:R-:W-:Y:S02]  /*0a70*/  FSEL R8, R16, RZ, P3 ;  /* 0x000000ff10087208 */ /* 0x000fe40001800000 */
[----:B------:R-:W-:Y:S02]  /*0a80*/  @P5 SEL R7, R7, 0x40c00000, P4 ;  /* 0x40c0000007075807 */ /* 0x000fe40002000000 */
[----:B------:R-:W-:-:S02]  /*0a90*/  FSETP.NAN.AND P2, PT, R6, R6, PT ;  /* 0x000000060600720b */ /* 0x000fc40003f48000 */
[----:B------:R-:W-:Y:S02]  /*0aa0*/  FSETP.GEU.AND P3, PT, R4, 6, PT ;  /* 0x40c000000400780b */ /* 0x000fe40003f6e000 */
[----:B------:R-:W-:Y:S02]  /*0ab0*/  FSETP.GEU.AND P5, PT, R10, 6, PT ;  /* 0x40c000000a00780b */ /* 0x000fe40003fae000 */
[----:B------:R-:W-:Y:S02]  /*0ac0*/  FSEL R11, R19, RZ, P6 ;  /* 0x000000ff130b7208 */ /* 0x000fe40003000000 */
[----:B------:R-:W-:Y:S02]  /*0ad0*/  FSETP.NAN.AND P6, PT, R5, R5, PT ;  /* 0x000000050500720b */ /* 0x000fe40003fc8000 */
[----:B------:R-:W-:Y:S02]  /*0ae0*/  @P0 SEL R6, R6, 0x40c00000, P2 ;  /* 0x40c0000006060807 */ /* 0x000fe40001000000 */
[----:B------:R-:W-:-:S02]  /*0af0*/  FSETP.GEU.AND P4, PT, R9, 6, PT ;  /* 0x40c000000900780b */ /* 0x000fc40003f8e000 */
[----:B------:R-:W-:Y:S02]  /*0b00*/  FSETP.GEU.AND P2, PT, R8, 6, PT ;  /* 0x40c000000800780b */ /* 0x000fe40003f4e000 */
[----:B------:R-:W-:Y:S02]  /*0b10*/  FSETP.GEU.AND P0, PT, R11, 6, PT ;  /* 0x40c000000b00780b */ /* 0x000fe40003f0e000 */
[----:B------:R-:W-:Y:S02]  /*0b20*/  @P1 SEL R5, R5, 0x40c00000, P6 ;  /* 0x40c0000005051807 */ /* 0x000fe40003000000 */
[----:B------:R-:W-:Y:S02]  /*0b30*/  FSETP.NAN.AND P6, PT, R4, R4, PT ;  /* 0x000000040400720b */ /* 0x000fe40003fc8000 */
[----:B------:R-:W-:Y:S02]  /*0b40*/  FSETP.NAN.AND P1, PT, R10, R10, PT ;  /* 0x0000000a0a00720b */ /* 0x000fe40003f28000 */
[----:B------:R-:W-:-:S02]  /*0b50*/  @P3 SEL R4, R4, 0x40c00000, P6 ;  /* 0x40c0000004043807 */ /* 0x000fc40003000000 */
[----:B------:R-:W-:Y:S02]  /*0b60*/  @P5 SEL R10, R10, 0x40c00000, P1 ;  /* 0x40c000000a0a5807 */ /* 0x000fe40000800000 */
[----:B------:R-:W-:Y:S02]  /*0b70*/  FSETP.NAN.AND P6, PT, R9, R9, PT ;  /* 0x000000090900720b */ /* 0x000fe40003fc8000 */
[C---:B------:R-:W-:Y:S02]  /*0b80*/  FSETP.NAN.AND P3, PT, R8.reuse, R8, PT ;  /* 0x000000080800720b */ /* 0x040fe40003f68000 */
[----:B------:R-:W-:Y:S02]  /*0b90*/  FSETP.NAN.AND P1, PT, R11, R11, PT ;  /* 0x0000000b0b00720b */ /* 0x000fe40003f28000 */
[----:B------:R-:W-:Y:S02]  /*0ba0*/  @P4 SEL R9, R9, 0x40c00000, P6 ;  /* 0x40c0000009094807 */ /* 0x000fe40003000000 */
[----:B------:R-:W-:-:S02]  /*0bb0*/  @P2 SEL R8, R8, 0x40c00000, P3 ;  /* 0x40c0000008082807 */ /* 0x000fc40001800000 */
[----:B------:R-:W-:Y:S01]  /*0bc0*/  @P0 SEL R11, R11, 0x40c00000, P1 ;  /* 0x40c000000b0b0807 */ /* 0x000fe20000800000 */
[----:B------:R-:W-:Y:S04]  /*0bd0*/  STG.E.128 desc[UR4][R32.64], R4 ;  /* 0x0000000420007986 */ /* 0x000fe8000c101d04 */
[----:B------:R-:W-:Y:S01]  /*0be0*/  STG.E.128 desc[UR4][R32.64+0x800], R8 ;  /* 0x0008000820007986 */ /* 0x000fe2000c101d04 */
[----:B------:R-:W-:Y:S05]  /*0bf0*/  EXIT ;  /* 0x000000000000794d */ /* 0x000fea0003800000 */
.L_x_0:
[----:B------:R-:W-:-:S00]  /*0c00*/  BRA `(.L_x_0) ;  /* 0xfffffffc00fc7947 */ /* 0x000fc0000383ffff */
[----:B------:R-:W-:-:S00]  /*0c10*/  NOP ;  /* 0x0000000000007918 */ /* 0x000fc00000000000 */
        /* <DEDUP_REMOVED lines=14> */
.L_x_1:


//--------------------- .nv.global.init           --------------------------
	.section	.nv.global.init,"aw",@progbits
.nv.global.init:
	.type		_$_str,@object
	.size		_$_str,(_$_str_$_2 - _$_str)
_$_str:
        /*0000*/ 	.byte	0x5f, 0x5f, 0x43, 0x55, 0x44, 0x41, 0x5f, 0x46, 0x54, 0x5a, 0x00
	.type		_$_str_$_2,@object
	.size		_$_str_$_2,(.L_1 - _$_str_$_2)
_$_str_$_2:
        /*000b*/ 	.byte	0x5f, 0x5f, 0x43, 0x55, 0x44, 0x41, 0x5f, 0x50, 0x52, 0x45, 0x43, 0x5f, 0x53, 0x51, 0x52, 0x54
        /*001b*/ 	.byte	0x00
.L_1:


//--------------------- .nv.constant0.triton_poi_fused__native_batch_norm_legit_no_training_hardtanh_34 --------------------------
	.section	.nv.constant0.triton_poi_fused__native_batch_norm_legit_no_training_hardtanh_34,"a",@progbits
	.sectionflags	@""
	.align	4
.nv.constant0.triton_poi_fused__native_batch_norm_legit_no_training_hardtanh_34:
	.zero		580
